//
// Generated by NVIDIA NVVM Compiler
//
// Compiler Build ID: CL-36424714
// Cuda compilation tools, release 13.0, V13.0.88
// Based on NVVM 20.0.0
//

.version 9.0
.target sm_100
.address_size 64

	// .globl	_Z10addVectorsPdS_S_l

.visible .entry _Z10addVectorsPdS_S_l(
	.param .u64 .ptr .align 1 _Z10addVectorsPdS_S_l_param_0,
	.param .u64 .ptr .align 1 _Z10addVectorsPdS_S_l_param_1,
	.param .u64 .ptr .align 1 _Z10addVectorsPdS_S_l_param_2,
	.param .u64 _Z10addVectorsPdS_S_l_param_3
)
{
	.reg .pred 	%p<2>;
	.reg .b32 	%r<2>;
	.reg .b64 	%rd<13>;
	.reg .b64 	%fd<4>;

	ld.param.u64 	%rd2, [_Z10addVectorsPdS_S_l_param_0];
	ld.param.u64 	%rd3, [_Z10addVectorsPdS_S_l_param_1];
	ld.param.u64 	%rd4, [_Z10addVectorsPdS_S_l_param_2];
	ld.param.u64 	%rd5, [_Z10addVectorsPdS_S_l_param_3];
	mov.u32 	%r1, %ctaid.x;
	cvt.u64.u32 	%rd1, %r1;
	setp.le.s64 	%p1, %rd5, %rd1;
	@%p1 bra 	$L__BB0_2;
	cvta.to.global.u64 	%rd6, %rd2;
	cvta.to.global.u64 	%rd7, %rd3;
	cvta.to.global.u64 	%rd8, %rd4;
	shl.b64 	%rd9, %rd1, 3;
	add.s64 	%rd10, %rd6, %rd9;
	ld.global.f64 	%fd1, [%rd10];
	add.s64 	%rd11, %rd7, %rd9;
	ld.global.f64 	%fd2, [%rd11];
	add.f64 	%fd3, %fd1, %fd2;
	add.s64 	%rd12, %rd8, %rd9;
	st.global.f64 	[%rd12], %fd3;
$L__BB0_2:
	ret;

}


// ===== COMPILED SASS (sm_100) =====

	.target	sm_100

	.elftype	@"ET_EXEC"


//--------------------- .note.nv.tkinfo           --------------------------
	.section	.note.nv.tkinfo,"",@"SHT_NOTE"
	.sectionflags	@"SHF_NOTE_NV_TKINFO"
	.tkinfo
        /*0018*/ 	.word	0x00000002
        /*0030*/ 	.string	""
        /*0030*/ 	.string	"ptxas"
        /*0030*/ 	.string	"Cuda compilation tools, release 13.0, V13.0.88"
        /*0030*/ 	.string	"Build cuda_13.0.r13.0/compiler.36424714_0"
        /*0030*/ 	.string	"-arch sm_100 -m 64 "



//--------------------- .note.nv.cuinfo           --------------------------
	.section	.note.nv.cuinfo,"",@"SHT_NOTE"
	.sectionflags	@"SHF_NOTE_NV_CUINFO"
        /*0018*/ 	.short	0x0002
        /*001a*/ 	.short	0x0064
        /*001c*/ 	.short	0x0082
	.zero		2


//--------------------- .nv.info                  --------------------------
	.section	.nv.info,"",@"SHT_CUDA_INFO"
	.align	4


	//----- nvinfo : EIATTR_REGCOUNT
	.align		4
        /*0000*/ 	.byte	0x04, 0x2f
        /*0002*/ 	.short	(.L_1 - .L_0)
	.align		4
.L_0:
        /*0004*/ 	.word	index@(_Z10addVectorsPdS_S_l)
        /*0008*/ 	.word	0x0000000c


	//----- nvinfo : EIATTR_FRAME_SIZE
	.align		4
.L_1:
        /*000c*/ 	.byte	0x04, 0x11
        /*000e*/ 	.short	(.L_3 - .L_2)
	.align		4
.L_2:
        /*0010*/ 	.word	index@(_Z10addVectorsPdS_S_l)
        /*0014*/ 	.word	0x00000000


	//----- nvinfo : EIATTR_MIN_STACK_SIZE
	.align		4
.L_3:
        /*0018*/ 	.byte	0x04, 0x12
        /*001a*/ 	.short	(.L_5 - .L_4)
	.align		4
.L_4:
        /*001c*/ 	.word	index@(_Z10addVectorsPdS_S_l)
        /*0020*/ 	.word	0x00000000
.L_5:


//--------------------- .nv.compat                --------------------------
	.section	.nv.compat,"",@"SHT_CUDA_COMPAT_INFO"
	.align	4
        /*0000*/ 	.byte	0x02, 0x09, 0x00, 0x00, 0x02, 0x02, 0x01, 0x00, 0x02, 0x05, 0x05, 0x00, 0x03, 0x07, 0x01, 0x01
        /*0010*/ 	.byte	0x02, 0x03, 0x00, 0x00, 0x02, 0x06, 0x01, 0x00, 0x04, 0x0b, 0x08, 0x00, 0x01, 0x00, 0x00, 0x00
        /*0020*/ 	.byte	0x00, 0x00, 0x00, 0x00


//--------------------- .nv.info._Z10addVectorsPdS_S_l --------------------------
	.section	.nv.info._Z10addVectorsPdS_S_l,"",@"SHT_CUDA_INFO"
	.sectionflags	@""
	.align	4


	//----- nvinfo : EIATTR_CUDA_API_VERSION
	.align		4
        /*0000*/ 	.byte	0x04, 0x37
        /*0002*/ 	.short	(.L_7 - .L_6)
.L_6:
        /*0004*/ 	.word	0x00000082


	//----- nvinfo : EIATTR_KPARAM_INFO
	.align		4
.L_7:
        /*0008*/ 	.byte	0x04, 0x17
        /*000a*/ 	.short	(.L_9 - .L_8)
.L_8:
        /*000c*/ 	.word	0x00000000
        /*0010*/ 	.short	0x0003
        /*0012*/ 	.short	0x0018
        /*0014*/ 	.byte	0x00, 0xf0, 0x21, 0x00


	//----- nvinfo : EIATTR_KPARAM_INFO
	.align		4
.L_9:
        /*0018*/ 	.byte	0x04, 0x17
        /*001a*/ 	.short	(.L_11 - .L_10)
.L_10:
        /*001c*/ 	.word	0x00000000
        /*0020*/ 	.short	0x0002
        /*0022*/ 	.short	0x0010
        /*0024*/ 	.byte	0x00, 0xf5, 0x21, 0x00


	//----- nvinfo : EIATTR_KPARAM_INFO
	.align		4
.L_11:
        /*0028*/ 	.byte	0x04, 0x17
        /*002a*/ 	.short	(.L_13 - .L_12)
.L_12:
        /*002c*/ 	.word	0x00000000
        /*0030*/ 	.short	0x0001
        /*0032*/ 	.short	0x0008
        /*0034*/ 	.byte	0x00, 0xf5, 0x21, 0x00


	//----- nvinfo : EIATTR_KPARAM_INFO
	.align		4
.L_13:
        /*0038*/ 	.byte	0x04, 0x17
        /*003a*/ 	.short	(.L_15 - .L_14)
.L_14:
        /*003c*/ 	.word	0x00000000
        /*0040*/ 	.short	0x0000
        /*0042*/ 	.short	0x0000
        /*0044*/ 	.byte	0x00, 0xf5, 0x21, 0x00


	//----- nvinfo : EIATTR_SPARSE_MMA_MASK
	.align		4
.L_15:
        /*0048*/ 	.byte	0x03, 0x50
        /*004a*/ 	.short	0x0000


	//----- nvinfo : EIATTR_MAXREG_COUNT
	.align		4
        /*004c*/ 	.byte	0x03, 0x1b
        /*004e*/ 	.short	0x00ff


	//----- nvinfo : EIATTR_MERCURY_ISA_VERSION
	.align		4
        /*0050*/ 	.byte	0x03, 0x5f
        /*0052*/ 	.short	0x0101


	//----- nvinfo : EIATTR_VRC_CTA_INIT_COUNT
	.align		4
        /*0054*/ 	.byte	0x02, 0x4a
	.zero		1
	.zero		1


	//----- nvinfo : EIATTR_EXIT_INSTR_OFFSETS
	.align		4
        /*0058*/ 	.byte	0x04, 0x1c
        /*005a*/ 	.short	(.L_17 - .L_16)


	//   ....[0]....
.L_16:
        /*005c*/ 	.word	0x00000050


	//   ....[1]....
        /*0060*/ 	.word	0x000001b0


	//----- nvinfo : EIATTR_CBANK_PARAM_SIZE
	.align		4
.L_17:
        /*0064*/ 	.byte	0x03, 0x19
        /*0066*/ 	.short	0x0020


	//----- nvinfo : EIATTR_PARAM_CBANK
	.align		4
        /*0068*/ 	.byte	0x04, 0x0a
        /*006a*/ 	.short	(.L_19 - .L_18)
	.align		4
.L_18:
        /*006c*/ 	.word	index@(.nv.constant0._Z10addVectorsPdS_S_l)
        /*0070*/ 	.short	0x0380
        /*0072*/ 	.short	0x0020


	//----- nvinfo : EIATTR_SW_WAR
	.align		4
.L_19:
        /*0074*/ 	.byte	0x04, 0x36
        /*0076*/ 	.short	(.L_21 - .L_20)
.L_20:
        /*0078*/ 	.word	0x00000008
.L_21:


//--------------------- .nv.callgraph             --------------------------
	.section	.nv.callgraph,"",@"SHT_CUDA_CALLGRAPH"
	.align	4
	.sectionentsize	8
	.align		4
        /*0000*/ 	.word	0x00000000
	.align		4
        /*0004*/ 	.word	0xffffffff
	.align		4
        /*0008*/ 	.word	0x00000000
	.align		4
        /*000c*/ 	.word	0xfffffffe
	.align		4
        /*0010*/ 	.word	0x00000000
	.align		4
        /*0014*/ 	.word	0xfffffffd
	.align		4
        /*0018*/ 	.word	0x00000000
	.align		4
        /*001c*/ 	.word	0xfffffffc


//--------------------- .text._Z10addVectorsPdS_S_l --------------------------
	.section	.text._Z10addVectorsPdS_S_l,"ax",@progbits
	.align	128
        .global         _Z10addVectorsPdS_S_l
        .type           _Z10addVectorsPdS_S_l,@function
        .size           _Z10addVectorsPdS_S_l,(.L_x_1 - _Z10addVectorsPdS_S_l)
        .other          _Z10addVectorsPdS_S_l,@"STO_CUDA_ENTRY STV_DEFAULT"
_Z10addVectorsPdS_S_l:
.text._Z10addVectorsPdS_S_l:
[----:B------:R-:W-:Y:S08]  /*0000*/  LDC R1, c[0x0][0x37c] ;  /* 0x0000df00ff017b82 */ /* 0x000ff00000000800 */
[----:B------:R-:W0:Y:S08]  /*0010*/  S2UR UR4, SR_CTAID.X ;  /* 0x00000000000479c3 */ /* 0x000e300000002500 */
[----:B------:R-:W0:Y:S02]  /*0020*/  LDC.64 R2, c[0x0][0x398] ;  /* 0x0000e600ff027b82 */ /* 0x000e240000000a00 */
[----:B0-----:R-:W-:-:S04]  /*0030*/  ISETP.LE.U32.AND P0, PT, R2, UR4, PT ;  /* 0x0000000402007c0c */ /* 0x001fc8000bf03070 */
[----:B------:R-:W-:-:S13]  /*0040*/  ISETP.GE.AND.EX P0, PT, RZ, R3, PT, P0 ;  /* 0x00000003ff00720c */ /* 0x000fda0003f06300 */
[----:B------:R-:W-:Y:S05]  /*0050*/  @P0 EXIT ;  /* 0x000000000000094d */ /* 0x000fea0003800000 */
[----:B------:R-:W0:Y:S01]  /*0060*/  LDCU.128 UR8, c[0x0][0x380] ;  /* 0x00007000ff0877ac */ /* 0x000e220008000c00 */
[----:B------:R-:W-:Y:S01]  /*0070*/  USHF.L.U32 UR5, UR4, 0x3, URZ ;  /* 0x0000000304057899 */ /* 0x000fe200080006ff */
[----:B------:R-:W1:Y:S01]  /*0080*/  LDCU.64 UR12, c[0x0][0x358] ;  /* 0x00006b00ff0c77ac */ /* 0x000e620008000a00 */
[----:B------:R-:W-:Y:S02]  /*0090*/  USHF.R.U32.HI UR4, URZ, 0x1d, UR4 ;  /* 0x0000001dff047899 */ /* 0x000fe40008011604 */
[----:B0-----:R-:W-:Y:S02]  /*00a0*/  UIADD3 UR6, UP1, UPT, UR5, UR10, URZ ;  /* 0x0000000a05067290 */ /* 0x001fe4000ff3e0ff */
[----:B------:R-:W-:Y:S02]  /*00b0*/  UIADD3 UR8, UP0, UPT, UR5, UR8, URZ ;  /* 0x0000000805087290 */ /* 0x000fe4000ff1e0ff */
[----:B------:R-:W-:Y:S02]  /*00c0*/  UIADD3.X UR7, UPT, UPT, UR4, UR11, URZ, UP1, !UPT ;  /* 0x0000000b04077290 */ /* 0x000fe40008ffe4ff */
[----:B------:R-:W-:Y:S01]  /*00d0*/  UIADD3.X UR9, UPT, UPT, UR4, UR9, URZ, UP0, !UPT ;  /* 0x0000000904097290 */ /* 0x000fe200087fe4ff */
[----:B------:R-:W-:-:S02]  /*00e0*/  IMAD.U32 R4, RZ, RZ, UR6 ;  /* 0x00000006ff047e24 */ /* 0x000fc4000f8e00ff */
[----:B------:R-:W-:Y:S02]  /*00f0*/  IMAD.U32 R6, RZ, RZ, UR8 ;  /* 0x00000008ff067e24 */ /* 0x000fe4000f8e00ff */
[----:B------:R-:W-:Y:S01]  /*0100*/  IMAD.U32 R5, RZ, RZ, UR7 ;  /* 0x00000007ff057e24 */ /* 0x000fe2000f8e00ff */
[----:B------:R-:W-:-:S03]  /*0110*/  MOV R7, UR9 ;  /* 0x0000000900077c02 */ /* 0x000fc60008000f00 */
[----:B------:R-:W0:Y:S02]  /*0120*/  LDCU.64 UR6, c[0x0][0x390] ;  /* 0x00007200ff0677ac */ /* 0x000e240008000a00 */
[----:B-1----:R-:W2:Y:S04]  /*0130*/  LDG.E.64 R2, desc[UR12][R6.64] ;  /* 0x0000000c06027981 */ /* 0x002ea8000c1e1b00 */
[----:B------:R-:W2:Y:S01]  /*0140*/  LDG.E.64 R4, desc[UR12][R4.64] ;  /* 0x0000000c04047981 */ /* 0x000ea2000c1e1b00 */
[----:B0-----:R-:W-:-:S04]  /*0150*/  UIADD3 UR5, UP0, UPT, UR5, UR6, URZ ;  /* 0x0000000605057290 */ /* 0x001fc8000ff1e0ff */
[----:B------:R-:W-:Y:S02]  /*0160*/  UIADD3.X UR4, UPT, UPT, UR4, UR7, URZ, UP0, !UPT ;  /* 0x0000000704047290 */ /* 0x000fe400087fe4ff */
[----:B------:R-:W-:-:S04]  /*0170*/  MOV R8, UR5 ;  /* 0x0000000500087c02 */ /* 0x000fc80008000f00 */
[----:B------:R-:W-:Y:S01]  /*0180*/  IMAD.U32 R9, RZ, RZ, UR4 ;  /* 0x00000004ff097e24 */ /* 0x000fe2000f8e00ff */
[----:B--2---:R-:W-:-:S07]  /*0190*/  DADD R2, R2, R4 ;  /* 0x0000000002027229 */ /* 0x004fce0000000004 */
[----:B------:R-:W-:Y:S01]  /*01a0*/  STG.E.64 desc[UR12][R8.64], R2 ;  /* 0x0000000208007986 */ /* 0x000fe2000c101b0c */
[----:B------:R-:W-:Y:S05]  /*01b0*/  EXIT ;  /* 0x000000000000794d */ /* 0x000fea0003800000 */
.L_x_0:
[----:B------:R-:W-:-:S00]  /*01c0*/  BRA `(.L_x_0) ;  /* 0xfffffffc00fc7947 */ /* 0x000fc0000383ffff */
[----:B------:R-:W-:-:S00]  /*01d0*/  NOP ;  /* 0x0000000000007918 */ /* 0x000fc00000000000 */
        /* <DEDUP_REMOVED lines=10> */
.L_x_1:


//--------------------- .nv.shared.reserved.0     --------------------------
	.section	.nv.shared.reserved.0,"aw",@nobits
	.weak		__nv_reservedSMEM_offset_0_alias
	.size		__nv_reservedSMEM_offset_0_alias, 0, 64
	.other		__nv_reservedSMEM_offset_0_alias,@"STO_CUDA_RESERVED_SHARED STV_DEFAULT"
__nv_reservedSMEM_offset_0_alias:
	.zero		0
	.zero		64


//--------------------- .nv.constant0._Z10addVectorsPdS_S_l --------------------------
	.section	.nv.constant0._Z10addVectorsPdS_S_l,"a",@progbits
	.sectionflags	@""
	.align	4
.nv.constant0._Z10addVectorsPdS_S_l:
	.zero		928


//--------------------- SYMBOLS --------------------------

	.type		.nv.reservedSmem.offset0,@object
	.size		.nv.reservedSmem.offset0,0x4
